	.headerflags	@"EF_CUDA_TEXMODE_UNIFIED EF_CUDA_64BIT_ADDRESS EF_CUDA_ACCELERATORS EF_CUDA_SM90 EF_CUDA_VIRTUAL_SM(EF_CUDA_SM90)"
	.elftype	@"ET_EXEC"


//--------------------- .nv.info                  --------------------------
	.section	.nv.info,"",@"SHT_CUDA_INFO"
	.align	4


	//----- nvinfo : EIATTR_REGCOUNT
	.align		4
        /*0000*/ 	.byte	0x04, 0x2f
        /*0002*/ 	.short	(.L_3 - .L_2)
	.align		4
.L_2:
        /*0004*/ 	.word	index@(triton_poi_fused__native_batch_norm_legit_no_training_add_relu_5)
        /*0008*/ 	.word	0x00000014


	//----- nvinfo : EIATTR_MIN_STACK_SIZE
	.align		4
.L_3:
        /*000c*/ 	.byte	0x04, 0x12
        /*000e*/ 	.short	(.L_5 - .L_4)
	.align		4
.L_4:
        /*0010*/ 	.word	index@(triton_poi_fused__native_batch_norm_legit_no_training_add_relu_5)
        /*0014*/ 	.word	0x00000000


	//----- nvinfo : EIATTR_FRAME_SIZE
	.align		4
.L_5:
        /*0018*/ 	.byte	0x04, 0x11
        /*001a*/ 	.short	(.L_7 - .L_6)
	.align		4
.L_6:
        /*001c*/ 	.word	index@(triton_poi_fused__native_batch_norm_legit_no_training_add_relu_5)
        /*0020*/ 	.word	0x00000000


	//----- nvinfo : EIATTR_MIN_STACK_SIZE
	.align		4
.L_7:
        /*0024*/ 	.byte	0x04, 0x12
        /*0026*/ 	.short	(.L_9 - .L_8)
	.align		4
.L_8:
        /*0028*/ 	.word	index@(triton_poi_fused__native_batch_norm_legit_no_training_add_relu_5)
        /*002c*/ 	.word	0x00000000
.L_9:


//--------------------- .nv.info.triton_poi_fused__native_batch_norm_legit_no_training_add_relu_5 --------------------------
	.section	.nv.info.triton_poi_fused__native_batch_norm_legit_no_training_add_relu_5,"",@"SHT_CUDA_INFO"
	.sectionflags	@""
	.align	4


	//----- nvinfo : EIATTR_CUDA_API_VERSION
	.align		4
        /*0000*/ 	.byte	0x04, 0x37
        /*0002*/ 	.short	(.L_11 - .L_10)
.L_10:
        /*0004*/ 	.word	0x0000007c


	//----- nvinfo : EIATTR_KPARAM_INFO
	.align		4
.L_11:
        /*0008*/ 	.byte	0x04, 0x17
        /*000a*/ 	.short	(.L_13 - .L_12)
.L_12:
        /*000c*/ 	.word	0x00000000
        /*0010*/ 	.short	0x0007
        /*0012*/ 	.short	0x0038
        /*0014*/ 	.byte	0x00, 0xf0, 0x11, 0x00


	//----- nvinfo : EIATTR_KPARAM_INFO
	.align		4
.L_13:
        /*0018*/ 	.byte	0x04, 0x17
        /*001a*/ 	.short	(.L_15 - .L_14)
.L_14:
        /*001c*/ 	.word	0x00000000
        /*0020*/ 	.short	0x0006
        /*0022*/ 	.short	0x0030
        /*0024*/ 	.byte	0x00, 0xf4, 0x21, 0x00


	//----- nvinfo : EIATTR_KPARAM_INFO
	.align		4
.L_15:
        /*0028*/ 	.byte	0x04, 0x17
        /*002a*/ 	.short	(.L_17 - .L_16)
.L_16:
        /*002c*/ 	.word	0x00000000
        /*0030*/ 	.short	0x0005
        /*0032*/ 	.short	0x0028
        /*0034*/ 	.byte	0x00, 0xf4, 0x21, 0x00


	//----- nvinfo : EIATTR_KPARAM_INFO
	.align		4
.L_17:
        /*0038*/ 	.byte	0x04, 0x17
        /*003a*/ 	.short	(.L_19 - .L_18)
.L_18:
        /*003c*/ 	.word	0x00000000
        /*0040*/ 	.short	0x0004
        /*0042*/ 	.short	0x0020
        /*0044*/ 	.byte	0x00, 0xf4, 0x21, 0x00


	//----- nvinfo : EIATTR_KPARAM_INFO
	.align		4
.L_19:
        /*0048*/ 	.byte	0x04, 0x17
        /*004a*/ 	.short	(.L_21 - .L_20)
.L_20:
        /*004c*/ 	.word	0x00000000
        /*0050*/ 	.short	0x0003
        /*0052*/ 	.short	0x0018
        /*0054*/ 	.byte	0x00, 0xf4, 0x21, 0x00


	//----- nvinfo : EIATTR_KPARAM_INFO
	.align		4
.L_21:
        /*0058*/ 	.byte	0x04, 0x17
        /*005a*/ 	.short	(.L_23 - .L_22)
.L_22:
        /*005c*/ 	.word	0x00000000
        /*0060*/ 	.short	0x0002
        /*0062*/ 	.short	0x0010
        /*0064*/ 	.byte	0x00, 0xf4, 0x21, 0x00


	//----- nvinfo : EIATTR_KPARAM_INFO
	.align		4
.L_23:
        /*0068*/ 	.byte	0x04, 0x17
        /*006a*/ 	.short	(.L_25 - .L_24)
.L_24:
        /*006c*/ 	.word	0x00000000
        /*0070*/ 	.short	0x0001
        /*0072*/ 	.short	0x0008
        /*0074*/ 	.byte	0x00, 0xf4, 0x21, 0x00


	//----- nvinfo : EIATTR_KPARAM_INFO
	.align		4
.L_25:
        /*0078*/ 	.byte	0x04, 0x17
        /*007a*/ 	.short	(.L_27 - .L_26)
.L_26:
        /*007c*/ 	.word	0x00000000
        /*0080*/ 	.short	0x0000
        /*0082*/ 	.short	0x0000
        /*0084*/ 	.byte	0x00, 0xf4, 0x21, 0x00


	//----- nvinfo : EIATTR_SPARSE_MMA_MASK
	.align		4
.L_27:
        /*0088*/ 	.byte	0x03, 0x50
        /*008a*/ 	.short	0x0000


	//----- nvinfo : EIATTR_MAXREG_COUNT
	.align		4
        /*008c*/ 	.byte	0x03, 0x1b
        /*008e*/ 	.short	0x00ff


	//----- nvinfo : EIATTR_EXIT_INSTR_OFFSETS
	.align		4
        /*0090*/ 	.byte	0x04, 0x1c
        /*0092*/ 	.short	(.L_29 - .L_28)


	//   ....[0]....
.L_28:
        /*0094*/ 	.word	0x000003a0


	//----- nvinfo : EIATTR_REQNTID
	.align		4
.L_29:
        /*0098*/ 	.byte	0x04, 0x10
        /*009a*/ 	.short	(.L_31 - .L_30)
.L_30:
        /*009c*/ 	.word	0x00000100
        /*00a0*/ 	.word	0x00000001
        /*00a4*/ 	.word	0x00000001


	//----- nvinfo : EIATTR_CBANK_PARAM_SIZE
	.align		4
.L_31:
        /*00a8*/ 	.byte	0x03, 0x19
        /*00aa*/ 	.short	0x003c


	//----- nvinfo : EIATTR_PARAM_CBANK
	.align		4
        /*00ac*/ 	.byte	0x04, 0x0a
        /*00ae*/ 	.short	(.L_33 - .L_32)
	.align		4
.L_32:
        /*00b0*/ 	.word	index@(.nv.constant0.triton_poi_fused__native_batch_norm_legit_no_training_add_relu_5)
        /*00b4*/ 	.short	0x0210
        /*00b6*/ 	.short	0x003c


	//----- nvinfo : EIATTR_SW_WAR
	.align		4
.L_33:
        /*00b8*/ 	.byte	0x04, 0x36
        /*00ba*/ 	.short	(.L_35 - .L_34)
.L_34:
        /*00bc*/ 	.word	0x00000008
.L_35:


//--------------------- .nv.callgraph             --------------------------
	.section	.nv.callgraph,"",@"SHT_CUDA_CALLGRAPH"
	.align	4
	.sectionentsize	8
	.align		4
        /*0000*/ 	.word	0x00000000
	.align		4
        /*0004*/ 	.word	0xffffffff
	.align		4
        /*0008*/ 	.word	0x00000000
	.align		4
        /*000c*/ 	.word	0xfffffffe
	.align		4
        /*0010*/ 	.word	0x00000000
	.align		4
        /*0014*/ 	.word	0xfffffffd
	.align		4
        /*0018*/ 	.word	0x00000000
	.align		4
        /*001c*/ 	.word	0xfffffffc


//--------------------- .nv.constant4             --------------------------
	.section	.nv.constant4,"a",@progbits
	.align	8
	.align		8
.nv.constant4:
        /*0000*/ 	.dword	_$_str
	.align		8
        /*0008*/ 	.dword	_$_str_$_2


//--------------------- .text.triton_poi_fused__native_batch_norm_legit_no_training_add_relu_5 --------------------------
	.section	.text.triton_poi_fused__native_batch_norm_legit_no_training_add_relu_5,"ax",@progbits
	.align	128
        .global         triton_poi_fused__native_batch_norm_legit_no_training_add_relu_5
        .type           triton_poi_fused__native_batch_norm_legit_no_training_add_relu_5,@function
        .size           triton_poi_fused__native_batch_norm_legit_no_training_add_relu_5,(.L_x_1 - triton_poi_fused__native_batch_norm_legit_no_training_add_relu_5)
        .other          triton_poi_fused__native_batch_norm_legit_no_training_add_relu_5,@"STO_CUDA_ENTRY STV_DEFAULT"
triton_poi_fused__native_batch_norm_legit_no_training_add_relu_5:
.text.triton_poi_fused__native_batch_norm_legit_no_training_add_relu_5:
[----:B------:R-:W-:Y:S01]  /*0000*/  LDC R1, c[0x0][0x28] ;  /* 0x00000a00ff017b82 */ /* 0x000fe20000000800 */
[----:B------:R-:W1:Y:S07]  /*0010*/  S2R R0, SR_TID.X ;  /* 0x0000000000007919 */ /* 0x000e6e0000002100 */
[----:B------:R-:W2:Y:S01]  /*0020*/  LDC.64 R10, c[0x0][0x220] ;  /* 0x00008800ff0a7b82 */ /* 0x000ea20000000a00 */
[----:B------:R-:W-:Y:S01]  /*0030*/  ULDC.64 UR4, c[0x0][0x208] ;  /* 0x0000820000047ab9 */ /* 0x000fe20000000a00 */
[----:B------:R-:W3:Y:S06]  /*0040*/  S2R R5, SR_CTAID.X ;  /* 0x0000000000057919 */ /* 0x000eec0000002500 */
[----:B------:R-:W4:Y:S08]  /*0050*/  LDC.64 R6, c[0x0][0x210] ;  /* 0x00008400ff067b82 */ /* 0x000f300000000a00 */
[----:B------:R-:W5:Y:S08]  /*0060*/  LDC.64 R8, c[0x0][0x218] ;  /* 0x00008600ff087b82 */ /* 0x000f700000000a00 */
[----:B------:R-:W5:Y:S01]  /*0070*/  LDC.64 R12, c[0x0][0x228] ;  /* 0x00008a00ff0c7b82 */ /* 0x000f620000000a00 */
[----:B-1----:R-:W-:-:S07]  /*0080*/  SHF.L.U32 R0, R0, 0x1, RZ ;  /* 0x0000000100007819 */ /* 0x002fce00000006ff */
[----:B------:R-:W1:Y:S01]  /*0090*/  LDC.64 R14, c[0x0][0x230] ;  /* 0x00008c00ff0e7b82 */ /* 0x000e620000000a00 */
[----:B---3--:R-:W-:Y:S02]  /*00a0*/  SHF.R.S32.HI R3, RZ, 0x16, R5 ;  /* 0x00000016ff037819 */ /* 0x008fe40000011405 */
[----:B------:R-:W-:Y:S02]  /*00b0*/  LOP3.LUT R0, R0, 0x1fe, RZ, 0xc0, !PT ;  /* 0x000001fe00007812 */ /* 0x000fe400078ec0ff */
[----:B------:R-:W-:Y:S02]  /*00c0*/  SGXT R3, R3, 0x1 ;  /* 0x000000010303781a */ /* 0x000fe40000000200 */
[----:B------:R-:W-:-:S04]  /*00d0*/  LEA R0, R5, R0, 0x9 ;  /* 0x0000000005007211 */ /* 0x000fc800078e48ff */
[----:B------:R-:W-:-:S04]  /*00e0*/  LEA.HI R3, R3, R0, RZ, 0xa ;  /* 0x0000000003037211 */ /* 0x000fc800078f50ff */
[----:B------:R-:W-:-:S04]  /*00f0*/  SHF.R.S32.HI R3, RZ, 0xa, R3 ;  /* 0x0000000aff037819 */ /* 0x000fc80000011403 */
[----:B------:R-:W-:-:S04]  /*0100*/  LEA.HI R2, R3, R3, RZ, 0x7 ;  /* 0x0000000303027211 */ /* 0x000fc800078f38ff */
[----:B------:R-:W-:-:S04]  /*0110*/  LOP3.LUT R2, R2, 0xffffff80, RZ, 0xc0, !PT ;  /* 0xffffff8002027812 */ /* 0x000fc800078ec0ff */
[----:B------:R-:W-:Y:S02]  /*0120*/  IADD3 R17, R3, -R2, RZ ;  /* 0x8000000203117210 */ /* 0x000fe40007ffe0ff */
[----:B------:R-:W3:Y:S03]  /*0130*/  LDC.64 R2, c[0x0][0x238] ;  /* 0x00008e00ff027b82 */ /* 0x000ee60000000a00 */
[----:B--2---:R-:W-:-:S05]  /*0140*/  IMAD.WIDE R10, R17, 0x4, R10 ;  /* 0x00000004110a7825 */ /* 0x004fca00078e020a */
[----:B------:R1:W2:Y:S01]  /*0150*/  LDG.E.EL R4, desc[UR4][R10.64] ;  /* 0x000000040a047981 */ /* 0x0002a2000c2e1900 */
[----:B----4-:R-:W-:-:S04]  /*0160*/  IMAD.WIDE R6, R0, 0x4, R6 ;  /* 0x0000000400067825 */ /* 0x010fc800078e0206 */
[C---:B-----5:R-:W-:Y:S02]  /*0170*/  IMAD.WIDE R8, R17.reuse, 0x4, R8 ;  /* 0x0000000411087825 */ /* 0x060fe400078e0208 */
[----:B------:R-:W4:Y:S02]  /*0180*/  LDG.E.64 R6, desc[UR4][R6.64] ;  /* 0x0000000406067981 */ /* 0x000f24000c1e1b00 */
[C---:B0-----:R-:W-:Y:S02]  /*0190*/  IMAD.WIDE R12, R17.reuse, 0x4, R12 ;  /* 0x00000004110c7825 */ /* 0x041fe400078e020c */
[----:B------:R0:W4:Y:S02]  /*01a0*/  LDG.E.EL R5, desc[UR4][R8.64] ;  /* 0x0000000408057981 */ /* 0x000124000c2e1900 */
[----:B-1----:R-:W-:Y:S02]  /*01b0*/  IMAD.WIDE R10, R17, 0x4, R14 ;  /* 0x00000004110a7825 */ /* 0x002fe400078e020e */
[----:B------:R1:W5:Y:S02]  /*01c0*/  LDG.E.EL R12, desc[UR4][R12.64] ;  /* 0x000000040c0c7981 */ /* 0x000364000c2e1900 */
[----:B---3--:R-:W-:-:S02]  /*01d0*/  IMAD.WIDE R2, R0, 0x4, R2 ;  /* 0x0000000400027825 */ /* 0x008fc400078e0202 */
[----:B------:R-:W5:Y:S01]  /*01e0*/  LDG.E.EL R11, desc[UR4][R10.64] ;  /* 0x000000040a0b7981 */ /* 0x000f62000c2e1900 */
[----:B0-----:R-:W0:Y:S03]  /*01f0*/  LDC.64 R8, c[0x0][0x240] ;  /* 0x00009000ff087b82 */ /* 0x001e260000000a00 */
[----:B------:R-:W3:Y:S01]  /*0200*/  LDG.E.64 R2, desc[UR4][R2.64] ;  /* 0x0000000402027981 */ /* 0x000ee2000c1e1b00 */
[----:B-1----:R-:W-:Y:S01]  /*0210*/  HFMA2.MMA R13, -RZ, RZ, 1.625, 0 ;  /* 0x3e800000ff0d7435 */ /* 0x002fe200000001ff */
[----:B0-----:R-:W-:-:S04]  /*0220*/  IMAD.WIDE R8, R0, 0x4, R8 ;  /* 0x0000000400087825 */ /* 0x001fc800078e0208 */
[----:B--2---:R-:W-:-:S04]  /*0230*/  FADD R4, R4, 9.9999997473787516356e-06 ;  /* 0x3727c5ac04047421 */ /* 0x004fc80000000000 */
[----:B------:R-:W0:Y:S02]  /*0240*/  MUFU.SQRT R14, R4 ;  /* 0x00000004000e7308 */ /* 0x000e240000002000 */
[C---:B0-----:R-:W-:Y:S02]  /*0250*/  FSETP.GT.AND P0, PT, R14.reuse, 8.50705917302346158658e+37, PT ;  /* 0x7e8000000e00780b */ /* 0x041fe40003f04000 */
[----:B------:R-:W-:-:S11]  /*0260*/  FSETP.GEU.AND P1, PT, R14, 1.175494350822287508e-38, PT ;  /* 0x008000000e00780b */ /* 0x000fd60003f2e000 */
[----:B------:R-:W-:-:S04]  /*0270*/  @P0 FMUL R14, R14, 0.25 ;  /* 0x3e8000000e0e0820 */ /* 0x000fc80000400000 */
[----:B------:R-:W-:-:S06]  /*0280*/  @!P1 FMUL R14, R14, 16777216 ;  /* 0x4b8000000e0e9820 */ /* 0x000fcc0000400000 */
[----:B------:R-:W0:Y:S01]  /*0290*/  MUFU.RCP R14, R14 ;  /* 0x0000000e000e7308 */ /* 0x000e220000001000 */
[----:B------:R-:W-:Y:S01]  /*02a0*/  FSEL R13, R13, 1, P0 ;  /* 0x3f8000000d0d7808 */ /* 0x000fe20000000000 */
[----:B----4-:R-:W-:-:S04]  /*02b0*/  FADD R7, R7, -R5 ;  /* 0x8000000507077221 */ /* 0x010fc80000000000 */
[----:B------:R-:W-:Y:S01]  /*02c0*/  @!P1 FMUL R13, R13, 16777216 ;  /* 0x4b8000000d0d9820 */ /* 0x000fe20000400000 */
[----:B------:R-:W-:-:S03]  /*02d0*/  FADD R6, R6, -R5 ;  /* 0x8000000506067221 */ /* 0x000fc60000000000 */
[----:B0-----:R-:W-:-:S04]  /*02e0*/  FMUL R13, R14, R13 ;  /* 0x0000000d0e0d7220 */ /* 0x001fc80000400000 */
[-C--:B------:R-:W-:Y:S01]  /*02f0*/  FMUL R7, R7, R13.reuse ;  /* 0x0000000d07077220 */ /* 0x080fe20000400000 */
[----:B------:R-:W-:-:S03]  /*0300*/  FMUL R6, R6, R13 ;  /* 0x0000000d06067220 */ /* 0x000fc60000400000 */
[C-C-:B-----5:R-:W-:Y:S01]  /*0310*/  FFMA R4, R12.reuse, R7, R11.reuse ;  /* 0x000000070c047223 */ /* 0x160fe2000000000b */
[----:B------:R-:W-:-:S04]  /*0320*/  FFMA R11, R12, R6, R11 ;  /* 0x000000060c0b7223 */ /* 0x000fc8000000000b */
[----:B---3--:R-:W-:Y:S01]  /*0330*/  FSETP.GEU.AND P1, PT, R4, -R3, PT ;  /* 0x800000030400720b */ /* 0x008fe20003f2e000 */
[----:B------:R-:W-:Y:S01]  /*0340*/  FADD R4, R3, R4 ;  /* 0x0000000403047221 */ /* 0x000fe20000000000 */
[----:B------:R-:W-:Y:S01]  /*0350*/  FADD R3, R2, R11 ;  /* 0x0000000b02037221 */ /* 0x000fe20000000000 */
[----:B------:R-:W-:-:S03]  /*0360*/  FSETP.GEU.AND P0, PT, R11, -R2, PT ;  /* 0x800000020b00720b */ /* 0x000fc60003f0e000 */
[----:B------:R-:W-:Y:S02]  /*0370*/  FSEL R5, R4, RZ, P1 ;  /* 0x000000ff04057208 */ /* 0x000fe40000800000 */
[----:B------:R-:W-:-:S05]  /*0380*/  FSEL R4, R3, RZ, P0 ;  /* 0x000000ff03047208 */ /* 0x000fca0000000000 */
[----:B------:R-:W-:Y:S01]  /*0390*/  STG.E.64 desc[UR4][R8.64], R4 ;  /* 0x0000000408007986 */ /* 0x000fe2000c101b04 */
[----:B------:R-:W-:Y:S05]  /*03a0*/  EXIT ;  /* 0x000000000000794d */ /* 0x000fea0003800000 */
.L_x_0:
[----:B------:R-:W-:-:S00]  /*03b0*/  BRA `(.L_x_0) ;  /* 0xfffffffc00fc7947 */ /* 0x000fc0000383ffff */
[----:B------:R-:W-:-:S00]  /*03c0*/  NOP ;  /* 0x0000000000007918 */ /* 0x000fc00000000000 */
        /* <DEDUP_REMOVED lines=11> */
.L_x_1:


//--------------------- .nv.global.init           --------------------------
	.section	.nv.global.init,"aw",@progbits
.nv.global.init:
	.type		_$_str,@object
	.size		_$_str,(_$_str_$_2 - _$_str)
_$_str:
        /*0000*/ 	.byte	0x5f, 0x5f, 0x43, 0x55, 0x44, 0x41, 0x5f, 0x46, 0x54, 0x5a, 0x00
	.type		_$_str_$_2,@object
	.size		_$_str_$_2,(.L_1 - _$_str_$_2)
_$_str_$_2:
        /*000b*/ 	.byte	0x5f, 0x5f, 0x43, 0x55, 0x44, 0x41, 0x5f, 0x50, 0x52, 0x45, 0x43, 0x5f, 0x53, 0x51, 0x52, 0x54
        /*001b*/ 	.byte	0x00
.L_1:


//--------------------- .nv.constant0.triton_poi_fused__native_batch_norm_legit_no_training_add_relu_5 --------------------------
	.section	.nv.constant0.triton_poi_fused__native_batch_norm_legit_no_training_add_relu_5,"a",@progbits
	.sectionflags	@""
	.align	4
.nv.constant0.triton_poi_fused__native_batch_norm_legit_no_training_add_relu_5:
	.zero		588
